//
// Generated by NVIDIA NVVM Compiler
//
// Compiler Build ID: CL-36424714
// Cuda compilation tools, release 13.0, V13.0.88
// Based on NVVM 20.0.0
//

.version 9.0
.target sm_100
.address_size 64

	// .globl	_Z4testPf
// _ZZ4testPfE4temp has been demoted
// _ZZ4testPfE4tmp1 has been demoted

.visible .entry _Z4testPf(
	.param .u64 .ptr .align 1 _Z4testPf_param_0
)
{
	.reg .pred 	%p<3>;
	.reg .b32 	%r<5>;
	.reg .b32 	%f<7>;
	.reg .b64 	%rd<5>;
	// demoted variable
	.shared .align 4 .f32 _ZZ4testPfE4temp;
	// demoted variable
	.shared .align 4 .f32 _ZZ4testPfE4tmp1;
	ld.param.u64 	%rd1, [_Z4testPf_param_0];
	mov.u32 	%r1, %tid.x;
	setp.ne.s32 	%p1, %r1, 0;
	@%p1 bra 	$L__BB0_2;
	mov.b32 	%r2, 0;
	st.shared.u32 	[_ZZ4testPfE4temp], %r2;
	st.shared.u32 	[_ZZ4testPfE4tmp1], %r2;
$L__BB0_2:
	setp.ne.s32 	%p2, %r1, 0;
	add.s32 	%r3, %r1, 1;
	cvt.rn.f32.u32 	%f1, %r3;
	atom.shared.add.f32 	%f2, [_ZZ4testPfE4temp], %f1;
	ld.shared.f32 	%f3, [_ZZ4testPfE4temp];
	sub.f32 	%f4, %f1, %f3;
	atom.shared.add.f32 	%f5, [_ZZ4testPfE4tmp1], %f4;
	@%p2 bra 	$L__BB0_4;
	ld.shared.f32 	%f6, [_ZZ4testPfE4tmp1];
	mov.u32 	%r4, %ctaid.x;
	cvta.to.global.u64 	%rd2, %rd1;
	mul.wide.u32 	%rd3, %r4, 4;
	add.s64 	%rd4, %rd2, %rd3;
	st.global.f32 	[%rd4], %f6;
$L__BB0_4:
	ret;

}


// ===== COMPILED SASS (sm_100) =====

	.target	sm_100

	.elftype	@"ET_EXEC"


//--------------------- .note.nv.tkinfo           --------------------------
	.section	.note.nv.tkinfo,"",@"SHT_NOTE"
	.sectionflags	@"SHF_NOTE_NV_TKINFO"
	.tkinfo
        /*0018*/ 	.word	0x00000002
        /*0030*/ 	.string	""
        /*0030*/ 	.string	"ptxas"
        /*0030*/ 	.string	"Cuda compilation tools, release 13.0, V13.0.88"
        /*0030*/ 	.string	"Build cuda_13.0.r13.0/compiler.36424714_0"
        /*0030*/ 	.string	"-arch sm_100 -m 64 "



//--------------------- .note.nv.cuinfo           --------------------------
	.section	.note.nv.cuinfo,"",@"SHT_NOTE"
	.sectionflags	@"SHF_NOTE_NV_CUINFO"
        /*0018*/ 	.short	0x0002
        /*001a*/ 	.short	0x0064
        /*001c*/ 	.short	0x0082
	.zero		2


//--------------------- .nv.info                  --------------------------
	.section	.nv.info,"",@"SHT_CUDA_INFO"
	.align	4


	//----- nvinfo : EIATTR_REGCOUNT
	.align		4
        /*0000*/ 	.byte	0x04, 0x2f
        /*0002*/ 	.short	(.L_1 - .L_0)
	.align		4
.L_0:
        /*0004*/ 	.word	index@(_Z4testPf)
        /*0008*/ 	.word	0x0000000a


	//----- nvinfo : EIATTR_FRAME_SIZE
	.align		4
.L_1:
        /*000c*/ 	.byte	0x04, 0x11
        /*000e*/ 	.short	(.L_3 - .L_2)
	.align		4
.L_2:
        /*0010*/ 	.word	index@(_Z4testPf)
        /*0014*/ 	.word	0x00000000


	//----- nvinfo : EIATTR_MIN_STACK_SIZE
	.align		4
.L_3:
        /*0018*/ 	.byte	0x04, 0x12
        /*001a*/ 	.short	(.L_5 - .L_4)
	.align		4
.L_4:
        /*001c*/ 	.word	index@(_Z4testPf)
        /*0020*/ 	.word	0x00000000
.L_5:


//--------------------- .nv.compat                --------------------------
	.section	.nv.compat,"",@"SHT_CUDA_COMPAT_INFO"
	.align	4
        /*0000*/ 	.byte	0x02, 0x09, 0x00, 0x00, 0x02, 0x02, 0x01, 0x00, 0x02, 0x05, 0x05, 0x00, 0x03, 0x07, 0x01, 0x01
        /*0010*/ 	.byte	0x02, 0x03, 0x00, 0x00, 0x02, 0x06, 0x01, 0x00, 0x04, 0x0b, 0x08, 0x00, 0x09, 0x00, 0x00, 0x00
        /*0020*/ 	.byte	0x00, 0x00, 0x00, 0x00


//--------------------- .nv.info._Z4testPf        --------------------------
	.section	.nv.info._Z4testPf,"",@"SHT_CUDA_INFO"
	.sectionflags	@""
	.align	4


	//----- nvinfo : EIATTR_CUDA_API_VERSION
	.align		4
        /*0000*/ 	.byte	0x04, 0x37
        /*0002*/ 	.short	(.L_7 - .L_6)
.L_6:
        /*0004*/ 	.word	0x00000082


	//----- nvinfo : EIATTR_KPARAM_INFO
	.align		4
.L_7:
        /*0008*/ 	.byte	0x04, 0x17
        /*000a*/ 	.short	(.L_9 - .L_8)
.L_8:
        /*000c*/ 	.word	0x00000000
        /*0010*/ 	.short	0x0000
        /*0012*/ 	.short	0x0000
        /*0014*/ 	.byte	0x00, 0xf5, 0x21, 0x00


	//----- nvinfo : EIATTR_SPARSE_MMA_MASK
	.align		4
.L_9:
        /*0018*/ 	.byte	0x03, 0x50
        /*001a*/ 	.short	0x0000


	//----- nvinfo : EIATTR_MAXREG_COUNT
	.align		4
        /*001c*/ 	.byte	0x03, 0x1b
        /*001e*/ 	.short	0x00ff


	//----- nvinfo : EIATTR_MERCURY_ISA_VERSION
	.align		4
        /*0020*/ 	.byte	0x03, 0x5f
        /*0022*/ 	.short	0x0101


	//----- nvinfo : EIATTR_VRC_CTA_INIT_COUNT
	.align		4
        /*0024*/ 	.byte	0x02, 0x4a
	.zero		1
	.zero		1


	//----- nvinfo : EIATTR_EXIT_INSTR_OFFSETS
	.align		4
        /*0028*/ 	.byte	0x04, 0x1c
        /*002a*/ 	.short	(.L_11 - .L_10)


	//   ....[0]....
.L_10:
        /*002c*/ 	.word	0x000001b0


	//   ....[1]....
        /*0030*/ 	.word	0x00000220


	//----- nvinfo : EIATTR_CRS_STACK_SIZE
	.align		4
.L_11:
        /*0034*/ 	.byte	0x04, 0x1e
        /*0036*/ 	.short	(.L_13 - .L_12)
.L_12:
        /*0038*/ 	.word	0x00000000


	//----- nvinfo : EIATTR_CBANK_PARAM_SIZE
	.align		4
.L_13:
        /*003c*/ 	.byte	0x03, 0x19
        /*003e*/ 	.short	0x0008


	//----- nvinfo : EIATTR_PARAM_CBANK
	.align		4
        /*0040*/ 	.byte	0x04, 0x0a
        /*0042*/ 	.short	(.L_15 - .L_14)
	.align		4
.L_14:
        /*0044*/ 	.word	index@(.nv.constant0._Z4testPf)
        /*0048*/ 	.short	0x0380
        /*004a*/ 	.short	0x0008


	//----- nvinfo : EIATTR_SW_WAR
	.align		4
.L_15:
        /*004c*/ 	.byte	0x04, 0x36
        /*004e*/ 	.short	(.L_17 - .L_16)
.L_16:
        /*0050*/ 	.word	0x00000008
.L_17:


//--------------------- .nv.callgraph             --------------------------
	.section	.nv.callgraph,"",@"SHT_CUDA_CALLGRAPH"
	.align	4
	.sectionentsize	8
	.align		4
        /*0000*/ 	.word	0x00000000
	.align		4
        /*0004*/ 	.word	0xffffffff
	.align		4
        /*0008*/ 	.word	0x00000000
	.align		4
        /*000c*/ 	.word	0xfffffffe
	.align		4
        /*0010*/ 	.word	0x00000000
	.align		4
        /*0014*/ 	.word	0xfffffffd
	.align		4
        /*0018*/ 	.word	0x00000000
	.align		4
        /*001c*/ 	.word	0xfffffffc


//--------------------- .text._Z4testPf           --------------------------
	.section	.text._Z4testPf,"ax",@progbits
	.align	128
        .global         _Z4testPf
        .type           _Z4testPf,@function
        .size           _Z4testPf,(.L_x_5 - _Z4testPf)
        .other          _Z4testPf,@"STO_CUDA_ENTRY STV_DEFAULT"
_Z4testPf:
.text._Z4testPf:
[----:B------:R-:W-:Y:S01]  /*0000*/  LDC R1, c[0x0][0x37c] ;  /* 0x0000df00ff017b82 */ /* 0x000fe20000000800 */
[----:B------:R-:W0:Y:S07]  /*0010*/  S2R R0, SR_TID.X ;  /* 0x0000000000007919 */ /* 0x000e2e0000002100 */
[----:B------:R-:W1:Y:S01]  /*0020*/  S2UR UR5, SR_CgaCtaId ;  /* 0x00000000000579c3 */ /* 0x000e620000008800 */
[----:B------:R-:W-:Y:S01]  /*0030*/  UMOV UR4, 0x400 ;  /* 0x0000040000047882 */ /* 0x000fe20000000000 */
[----:B------:R-:W-:Y:S01]  /*0040*/  BSSY.RECONVERGENT B0, `(.L_x_0) ;  /* 0x000000b000007945 */ /* 0x000fe20003800200 */
[----:B-1----:R-:W-:Y:S01]  /*0050*/  ULEA UR6, UR5, UR4, 0x18 ;  /* 0x0000000405067291 */ /* 0x002fe2000f8ec0ff */
[----:B0-----:R-:W-:-:S02]  /*0060*/  ISETP.NE.AND P0, PT, R0, RZ, PT ;  /* 0x000000ff0000720c */ /* 0x001fc40003f05270 */
[----:B------:R-:W-:-:S04]  /*0070*/  IADD3 R0, PT, PT, R0, 0x1, RZ ;  /* 0x0000000100007810 */ /* 0x000fc80007ffe0ff */
[----:B------:R-:W-:-:S07]  /*0080*/  I2FP.F32.U32 R3, R0 ;  /* 0x0000000000037245 */ /* 0x000fce0000201000 */
[----:B------:R-:W-:Y:S01]  /*0090*/  @!P0 STS.64 [UR6], RZ ;  /* 0x000000ffff008988 */ /* 0x000fe20008000a06 */
.L_x_1:
[----:B------:R-:W0:Y:S01]  /*00a0*/  LDS R4, [UR6] ;  /* 0x00000006ff047984 */ /* 0x000e220008000800 */
[----:B------:R-:W-:Y:S01]  /*00b0*/  MOV R0, UR6 ;  /* 0x0000000600007c02 */ /* 0x000fe20008000f00 */
[----:B0-----:R-:W-:-:S05]  /*00c0*/  FADD R5, R3, R4 ;  /* 0x0000000403057221 */ /* 0x001fca0000000000 */
[----:B------:R-:W0:Y:S02]  /*00d0*/  ATOMS.CAST.SPIN P1, [R0], R4, R5 ;  /* 0x000000040000758d */ /* 0x000e240001820005 */
[----:B0-----:R-:W-:Y:S05]  /*00e0*/  @!P1 BRA `(.L_x_1) ;  /* 0xfffffffc00ec9947 */ /* 0x001fea000383ffff */
[----:B------:R-:W-:Y:S05]  /*00f0*/  BSYNC.RECONVERGENT B0 ;  /* 0x0000000000007941 */ /* 0x000fea0003800200 */
.L_x_0:
[----:B------:R-:W0:Y:S01]  /*0100*/  LDS R0, [UR6] ;  /* 0x00000006ff007984 */ /* 0x000e220008000800 */
[----:B------:R-:W-:Y:S01]  /*0110*/  BSSY.RECONVERGENT B0, `(.L_x_2) ;  /* 0x0000009000007945 */ /* 0x000fe20003800200 */
[----:B------:R-:W-:-:S04]  /*0120*/  UIADD3 UR4, UPT, UPT, UR4, 0x4, URZ ;  /* 0x0000000404047890 */ /* 0x000fc8000fffe0ff */
[----:B------:R-:W-:Y:S01]  /*0130*/  ULEA UR4, UR5, UR4, 0x18 ;  /* 0x0000000405047291 */ /* 0x000fe2000f8ec0ff */
[----:B0-----:R-:W-:-:S11]  /*0140*/  FADD R3, R3, -R0 ;  /* 0x8000000003037221 */ /* 0x001fd60000000000 */
.L_x_3:
[----:B------:R-:W0:Y:S01]  /*0150*/  LDS R4, [UR4] ;  /* 0x00000004ff047984 */ /* 0x000e220008000800 */
[----:B------:R-:W-:Y:S01]  /*0160*/  MOV R0, UR4 ;  /* 0x0000000400007c02 */ /* 0x000fe20008000f00 */
[----:B0-----:R-:W-:-:S05]  /*0170*/  FADD R5, R3, R4 ;  /* 0x0000000403057221 */ /* 0x001fca0000000000 */
[----:B------:R-:W0:Y:S02]  /*0180*/  ATOMS.CAST.SPIN P1, [R0], R4, R5 ;  /* 0x000000040000758d */ /* 0x000e240001820005 */
[----:B0-----:R-:W-:Y:S05]  /*0190*/  @!P1 BRA `(.L_x_3) ;  /* 0xfffffffc00ec9947 */ /* 0x001fea000383ffff */
[----:B------:R-:W-:Y:S05]  /*01a0*/  BSYNC.RECONVERGENT B0 ;  /* 0x0000000000007941 */ /* 0x000fea0003800200 */
.L_x_2:
[----:B------:R-:W-:Y:S05]  /*01b0*/  @P0 EXIT ;  /* 0x000000000000094d */ /* 0x000fea0003800000 */
[----:B------:R-:W0:Y:S01]  /*01c0*/  LDS R5, [UR6+0x4] ;  /* 0x00000406ff057984 */ /* 0x000e220008000800 */
[----:B------:R-:W1:Y:S01]  /*01d0*/  LDC.64 R2, c[0x0][0x380] ;  /* 0x0000e000ff027b82 */ /* 0x000e620000000a00 */
[----:B------:R-:W0:Y:S01]  /*01e0*/  LDCU.64 UR4, c[0x0][0x358] ;  /* 0x00006b00ff0477ac */ /* 0x000e220008000a00 */
[----:B------:R-:W1:Y:S02]  /*01f0*/  S2R R7, SR_CTAID.X ;  /* 0x0000000000077919 */ /* 0x000e640000002500 */
[----:B-1----:R-:W-:-:S05]  /*0200*/  IMAD.WIDE.U32 R2, R7, 0x4, R2 ;  /* 0x0000000407027825 */ /* 0x002fca00078e0002 */
[----:B0-----:R-:W-:Y:S01]  /*0210*/  STG.E desc[UR4][R2.64], R5 ;  /* 0x0000000502007986 */ /* 0x001fe2000c101904 */
[----:B------:R-:W-:Y:S05]  /*0220*/  EXIT ;  /* 0x000000000000794d */ /* 0x000fea0003800000 */
.L_x_4:
[----:B------:R-:W-:-:S00]  /*0230*/  BRA `(.L_x_4) ;  /* 0xfffffffc00fc7947 */ /* 0x000fc0000383ffff */
[----:B------:R-:W-:-:S00]  /*0240*/  NOP ;  /* 0x0000000000007918 */ /* 0x000fc00000000000 */
        /* <DEDUP_REMOVED lines=11> */
.L_x_5:


//--------------------- .nv.shared._Z4testPf      --------------------------
	.section	.nv.shared._Z4testPf,"aw",@nobits
	.sectionflags	@""
	.align	4
.nv.shared._Z4testPf:
	.zero		1032


//--------------------- .nv.shared.reserved.0     --------------------------
	.section	.nv.shared.reserved.0,"aw",@nobits
	.weak		__nv_reservedSMEM_offset_0_alias
	.size		__nv_reservedSMEM_offset_0_alias, 0, 64
	.other		__nv_reservedSMEM_offset_0_alias,@"STO_CUDA_RESERVED_SHARED STV_DEFAULT"
__nv_reservedSMEM_offset_0_alias:
	.zero		0
	.zero		64


//--------------------- .nv.constant0._Z4testPf   --------------------------
	.section	.nv.constant0._Z4testPf,"a",@progbits
	.sectionflags	@""
	.align	4
.nv.constant0._Z4testPf:
	.zero		904


//--------------------- SYMBOLS --------------------------

	.type		.nv.reservedSmem.offset0,@object
	.size		.nv.reservedSmem.offset0,0x4
	.type		.nv.reservedSmem.cap,@object
	.size		.nv.reservedSmem.cap,0x4
